//
// Generated by NVIDIA NVVM Compiler
//
// Compiler Build ID: CL-36424714
// Cuda compilation tools, release 13.0, V13.0.88
// Based on NVVM 20.0.0
//

.version 9.0
.target sm_100
.address_size 64

	// .globl	_Z9addMatrizPiS_S_ii

.visible .entry _Z9addMatrizPiS_S_ii(
	.param .u64 .ptr .align 1 _Z9addMatrizPiS_S_ii_param_0,
	.param .u64 .ptr .align 1 _Z9addMatrizPiS_S_ii_param_1,
	.param .u64 .ptr .align 1 _Z9addMatrizPiS_S_ii_param_2,
	.param .u32 _Z9addMatrizPiS_S_ii_param_3,
	.param .u32 _Z9addMatrizPiS_S_ii_param_4
)
{
	.reg .pred 	%p<4>;
	.reg .b32 	%r<17>;
	.reg .b64 	%rd<11>;

	ld.param.u64 	%rd1, [_Z9addMatrizPiS_S_ii_param_0];
	ld.param.u64 	%rd2, [_Z9addMatrizPiS_S_ii_param_1];
	ld.param.u64 	%rd3, [_Z9addMatrizPiS_S_ii_param_2];
	ld.param.u32 	%r4, [_Z9addMatrizPiS_S_ii_param_3];
	ld.param.u32 	%r5, [_Z9addMatrizPiS_S_ii_param_4];
	mov.u32 	%r6, %tid.x;
	mov.u32 	%r7, %ntid.x;
	mov.u32 	%r8, %ctaid.x;
	mad.lo.s32 	%r1, %r7, %r8, %r6;
	mov.u32 	%r9, %tid.y;
	mov.u32 	%r10, %ntid.y;
	mov.u32 	%r11, %ctaid.y;
	mad.lo.s32 	%r12, %r10, %r11, %r9;
	setp.ge.s32 	%p1, %r1, %r4;
	setp.ge.s32 	%p2, %r12, %r5;
	or.pred  	%p3, %p1, %p2;
	@%p3 bra 	$L__BB0_2;
	cvta.to.global.u64 	%rd4, %rd1;
	cvta.to.global.u64 	%rd5, %rd2;
	cvta.to.global.u64 	%rd6, %rd3;
	mad.lo.s32 	%r13, %r5, %r1, %r12;
	mul.wide.s32 	%rd7, %r13, 4;
	add.s64 	%rd8, %rd4, %rd7;
	ld.global.u32 	%r14, [%rd8];
	add.s64 	%rd9, %rd5, %rd7;
	ld.global.u32 	%r15, [%rd9];
	add.s32 	%r16, %r15, %r14;
	add.s64 	%rd10, %rd6, %rd7;
	st.global.u32 	[%rd10], %r16;
$L__BB0_2:
	ret;

}


// ===== COMPILED SASS (sm_100) =====

	.target	sm_100

	.elftype	@"ET_EXEC"


//--------------------- .note.nv.tkinfo           --------------------------
	.section	.note.nv.tkinfo,"",@"SHT_NOTE"
	.sectionflags	@"SHF_NOTE_NV_TKINFO"
	.tkinfo
        /*0018*/ 	.word	0x00000002
        /*0030*/ 	.string	""
        /*0030*/ 	.string	"ptxas"
        /*0030*/ 	.string	"Cuda compilation tools, release 13.0, V13.0.88"
        /*0030*/ 	.string	"Build cuda_13.0.r13.0/compiler.36424714_0"
        /*0030*/ 	.string	"-arch sm_100 -m 64 "



//--------------------- .note.nv.cuinfo           --------------------------
	.section	.note.nv.cuinfo,"",@"SHT_NOTE"
	.sectionflags	@"SHF_NOTE_NV_CUINFO"
        /*0018*/ 	.short	0x0002
        /*001a*/ 	.short	0x0064
        /*001c*/ 	.short	0x0082
	.zero		2


//--------------------- .nv.info                  --------------------------
	.section	.nv.info,"",@"SHT_CUDA_INFO"
	.align	4


	//----- nvinfo : EIATTR_REGCOUNT
	.align		4
        /*0000*/ 	.byte	0x04, 0x2f
        /*0002*/ 	.short	(.L_1 - .L_0)
	.align		4
.L_0:
        /*0004*/ 	.word	index@(_Z9addMatrizPiS_S_ii)
        /*0008*/ 	.word	0x0000000c


	//----- nvinfo : EIATTR_FRAME_SIZE
	.align		4
.L_1:
        /*000c*/ 	.byte	0x04, 0x11
        /*000e*/ 	.short	(.L_3 - .L_2)
	.align		4
.L_2:
        /*0010*/ 	.word	index@(_Z9addMatrizPiS_S_ii)
        /*0014*/ 	.word	0x00000000


	//----- nvinfo : EIATTR_MIN_STACK_SIZE
	.align		4
.L_3:
        /*0018*/ 	.byte	0x04, 0x12
        /*001a*/ 	.short	(.L_5 - .L_4)
	.align		4
.L_4:
        /*001c*/ 	.word	index@(_Z9addMatrizPiS_S_ii)
        /*0020*/ 	.word	0x00000000
.L_5:


//--------------------- .nv.compat                --------------------------
	.section	.nv.compat,"",@"SHT_CUDA_COMPAT_INFO"
	.align	4
        /*0000*/ 	.byte	0x02, 0x09, 0x00, 0x00, 0x02, 0x02, 0x01, 0x00, 0x02, 0x05, 0x05, 0x00, 0x03, 0x07, 0x01, 0x01
        /*0010*/ 	.byte	0x02, 0x03, 0x00, 0x00, 0x02, 0x06, 0x01, 0x00, 0x04, 0x0b, 0x08, 0x00, 0x09, 0x00, 0x00, 0x00
        /*0020*/ 	.byte	0x00, 0x00, 0x00, 0x00


//--------------------- .nv.info._Z9addMatrizPiS_S_ii --------------------------
	.section	.nv.info._Z9addMatrizPiS_S_ii,"",@"SHT_CUDA_INFO"
	.sectionflags	@""
	.align	4


	//----- nvinfo : EIATTR_CUDA_API_VERSION
	.align		4
        /*0000*/ 	.byte	0x04, 0x37
        /*0002*/ 	.short	(.L_7 - .L_6)
.L_6:
        /*0004*/ 	.word	0x00000082


	//----- nvinfo : EIATTR_KPARAM_INFO
	.align		4
.L_7:
        /*0008*/ 	.byte	0x04, 0x17
        /*000a*/ 	.short	(.L_9 - .L_8)
.L_8:
        /*000c*/ 	.word	0x00000000
        /*0010*/ 	.short	0x0004
        /*0012*/ 	.short	0x001c
        /*0014*/ 	.byte	0x00, 0xf0, 0x11, 0x00


	//----- nvinfo : EIATTR_KPARAM_INFO
	.align		4
.L_9:
        /*0018*/ 	.byte	0x04, 0x17
        /*001a*/ 	.short	(.L_11 - .L_10)
.L_10:
        /*001c*/ 	.word	0x00000000
        /*0020*/ 	.short	0x0003
        /*0022*/ 	.short	0x0018
        /*0024*/ 	.byte	0x00, 0xf0, 0x11, 0x00


	//----- nvinfo : EIATTR_KPARAM_INFO
	.align		4
.L_11:
        /*0028*/ 	.byte	0x04, 0x17
        /*002a*/ 	.short	(.L_13 - .L_12)
.L_12:
        /*002c*/ 	.word	0x00000000
        /*0030*/ 	.short	0x0002
        /*0032*/ 	.short	0x0010
        /*0034*/ 	.byte	0x00, 0xf5, 0x21, 0x00


	//----- nvinfo : EIATTR_KPARAM_INFO
	.align		4
.L_13:
        /*0038*/ 	.byte	0x04, 0x17
        /*003a*/ 	.short	(.L_15 - .L_14)
.L_14:
        /*003c*/ 	.word	0x00000000
        /*0040*/ 	.short	0x0001
        /*0042*/ 	.short	0x0008
        /*0044*/ 	.byte	0x00, 0xf5, 0x21, 0x00


	//----- nvinfo : EIATTR_KPARAM_INFO
	.align		4
.L_15:
        /*0048*/ 	.byte	0x04, 0x17
        /*004a*/ 	.short	(.L_17 - .L_16)
.L_16:
        /*004c*/ 	.word	0x00000000
        /*0050*/ 	.short	0x0000
        /*0052*/ 	.short	0x0000
        /*0054*/ 	.byte	0x00, 0xf5, 0x21, 0x00


	//----- nvinfo : EIATTR_SPARSE_MMA_MASK
	.align		4
.L_17:
        /*0058*/ 	.byte	0x03, 0x50
        /*005a*/ 	.short	0x0000


	//----- nvinfo : EIATTR_MAXREG_COUNT
	.align		4
        /*005c*/ 	.byte	0x03, 0x1b
        /*005e*/ 	.short	0x00ff


	//----- nvinfo : EIATTR_MERCURY_ISA_VERSION
	.align		4
        /*0060*/ 	.byte	0x03, 0x5f
        /*0062*/ 	.short	0x0101


	//----- nvinfo : EIATTR_VRC_CTA_INIT_COUNT
	.align		4
        /*0064*/ 	.byte	0x02, 0x4a
	.zero		1
	.zero		1


	//----- nvinfo : EIATTR_EXIT_INSTR_OFFSETS
	.align		4
        /*0068*/ 	.byte	0x04, 0x1c
        /*006a*/ 	.short	(.L_19 - .L_18)


	//   ....[0]....
.L_18:
        /*006c*/ 	.word	0x000000c0


	//   ....[1]....
        /*0070*/ 	.word	0x00000190


	//----- nvinfo : EIATTR_CBANK_PARAM_SIZE
	.align		4
.L_19:
        /*0074*/ 	.byte	0x03, 0x19
        /*0076*/ 	.short	0x0020


	//----- nvinfo : EIATTR_PARAM_CBANK
	.align		4
        /*0078*/ 	.byte	0x04, 0x0a
        /*007a*/ 	.short	(.L_21 - .L_20)
	.align		4
.L_20:
        /*007c*/ 	.word	index@(.nv.constant0._Z9addMatrizPiS_S_ii)
        /*0080*/ 	.short	0x0380
        /*0082*/ 	.short	0x0020


	//----- nvinfo : EIATTR_SW_WAR
	.align		4
.L_21:
        /*0084*/ 	.byte	0x04, 0x36
        /*0086*/ 	.short	(.L_23 - .L_22)
.L_22:
        /*0088*/ 	.word	0x00000008
.L_23:


//--------------------- .nv.callgraph             --------------------------
	.section	.nv.callgraph,"",@"SHT_CUDA_CALLGRAPH"
	.align	4
	.sectionentsize	8
	.align		4
        /*0000*/ 	.word	0x00000000
	.align		4
        /*0004*/ 	.word	0xffffffff
	.align		4
        /*0008*/ 	.word	0x00000000
	.align		4
        /*000c*/ 	.word	0xfffffffe
	.align		4
        /*0010*/ 	.word	0x00000000
	.align		4
        /*0014*/ 	.word	0xfffffffd
	.align		4
        /*0018*/ 	.word	0x00000000
	.align		4
        /*001c*/ 	.word	0xfffffffc


//--------------------- .text._Z9addMatrizPiS_S_ii --------------------------
	.section	.text._Z9addMatrizPiS_S_ii,"ax",@progbits
	.align	128
        .global         _Z9addMatrizPiS_S_ii
        .type           _Z9addMatrizPiS_S_ii,@function
        .size           _Z9addMatrizPiS_S_ii,(.L_x_1 - _Z9addMatrizPiS_S_ii)
        .other          _Z9addMatrizPiS_S_ii,@"STO_CUDA_ENTRY STV_DEFAULT"
_Z9addMatrizPiS_S_ii:
.text._Z9addMatrizPiS_S_ii:
[----:B------:R-:W-:Y:S01]  /*0000*/  LDC R1, c[0x0][0x37c] ;  /* 0x0000df00ff017b82 */ /* 0x000fe20000000800 */
[----:B------:R-:W0:Y:S01]  /*0010*/  S2R R7, SR_TID.Y ;  /* 0x0000000000077919 */ /* 0x000e220000002200 */
[----:B------:R-:W1:Y:S01]  /*0020*/  LDCU UR4, c[0x0][0x360] ;  /* 0x00006c00ff0477ac */ /* 0x000e620008000800 */
[----:B------:R-:W0:Y:S01]  /*0030*/  S2R R2, SR_CTAID.Y ;  /* 0x0000000000027919 */ /* 0x000e220000002600 */
[----:B------:R-:W0:Y:S01]  /*0040*/  LDCU UR5, c[0x0][0x364] ;  /* 0x00006c80ff0577ac */ /* 0x000e220008000800 */
[----:B------:R-:W1:Y:S01]  /*0050*/  S2R R0, SR_TID.X ;  /* 0x0000000000007919 */ /* 0x000e620000002100 */
[----:B------:R-:W2:Y:S01]  /*0060*/  LDCU.64 UR6, c[0x0][0x398] ;  /* 0x00007300ff0677ac */ /* 0x000ea20008000a00 */
[----:B------:R-:W1:Y:S01]  /*0070*/  S2R R3, SR_CTAID.X ;  /* 0x0000000000037919 */ /* 0x000e620000002500 */
[----:B0-----:R-:W-:-:S05]  /*0080*/  IMAD R7, R2, UR5, R7 ;  /* 0x0000000502077c24 */ /* 0x001fca000f8e0207 */
[----:B--2---:R-:W-:Y:S01]  /*0090*/  ISETP.GE.AND P0, PT, R7, UR7, PT ;  /* 0x0000000707007c0c */ /* 0x004fe2000bf06270 */
[----:B-1----:R-:W-:-:S05]  /*00a0*/  IMAD R0, R3, UR4, R0 ;  /* 0x0000000403007c24 */ /* 0x002fca000f8e0200 */
[----:B------:R-:W-:-:S13]  /*00b0*/  ISETP.GE.OR P0, PT, R0, UR6, P0 ;  /* 0x0000000600007c0c */ /* 0x000fda0008706670 */
[----:B------:R-:W-:Y:S05]  /*00c0*/  @P0 EXIT ;  /* 0x000000000000094d */ /* 0x000fea0003800000 */
[----:B------:R-:W0:Y:S01]  /*00d0*/  LDC.64 R2, c[0x0][0x380] ;  /* 0x0000e000ff027b82 */ /* 0x000e220000000a00 */
[----:B------:R-:W1:Y:S01]  /*00e0*/  LDCU.64 UR4, c[0x0][0x358] ;  /* 0x00006b00ff0477ac */ /* 0x000e620008000a00 */
[----:B------:R-:W-:-:S06]  /*00f0*/  IMAD R9, R0, UR7, R7 ;  /* 0x0000000700097c24 */ /* 0x000fcc000f8e0207 */
[----:B------:R-:W2:Y:S08]  /*0100*/  LDC.64 R4, c[0x0][0x388] ;  /* 0x0000e200ff047b82 */ /* 0x000eb00000000a00 */
[----:B------:R-:W3:Y:S01]  /*0110*/  LDC.64 R6, c[0x0][0x390] ;  /* 0x0000e400ff067b82 */ /* 0x000ee20000000a00 */
[----:B0-----:R-:W-:-:S06]  /*0120*/  IMAD.WIDE R2, R9, 0x4, R2 ;  /* 0x0000000409027825 */ /* 0x001fcc00078e0202 */
[----:B-1----:R-:W4:Y:S01]  /*0130*/  LDG.E R2, desc[UR4][R2.64] ;  /* 0x0000000402027981 */ /* 0x002f22000c1e1900 */
[----:B--2---:R-:W-:-:S06]  /*0140*/  IMAD.WIDE R4, R9, 0x4, R4 ;  /* 0x0000000409047825 */ /* 0x004fcc00078e0204 */
[----:B------:R-:W4:Y:S01]  /*0150*/  LDG.E R5, desc[UR4][R4.64] ;  /* 0x0000000404057981 */ /* 0x000f22000c1e1900 */
[----:B---3--:R-:W-:Y:S01]  /*0160*/  IMAD.WIDE R6, R9, 0x4, R6 ;  /* 0x0000000409067825 */ /* 0x008fe200078e0206 */
[----:B----4-:R-:W-:-:S05]  /*0170*/  IADD3 R9, PT, PT, R2, R5, RZ ;  /* 0x0000000502097210 */ /* 0x010fca0007ffe0ff */
[----:B------:R-:W-:Y:S01]  /*0180*/  STG.E desc[UR4][R6.64], R9 ;  /* 0x0000000906007986 */ /* 0x000fe2000c101904 */
[----:B------:R-:W-:Y:S05]  /*0190*/  EXIT ;  /* 0x000000000000794d */ /* 0x000fea0003800000 */
.L_x_0:
[----:B------:R-:W-:-:S00]  /*01a0*/  BRA `(.L_x_0) ;  /* 0xfffffffc00fc7947 */ /* 0x000fc0000383ffff */
[----:B------:R-:W-:-:S00]  /*01b0*/  NOP ;  /* 0x0000000000007918 */ /* 0x000fc00000000000 */
        /* <DEDUP_REMOVED lines=12> */
.L_x_1:


//--------------------- .nv.shared.reserved.0     --------------------------
	.section	.nv.shared.reserved.0,"aw",@nobits
	.weak		__nv_reservedSMEM_offset_0_alias
	.size		__nv_reservedSMEM_offset_0_alias, 0, 64
	.other		__nv_reservedSMEM_offset_0_alias,@"STO_CUDA_RESERVED_SHARED STV_DEFAULT"
__nv_reservedSMEM_offset_0_alias:
	.zero		0
	.zero		64


//--------------------- .nv.constant0._Z9addMatrizPiS_S_ii --------------------------
	.section	.nv.constant0._Z9addMatrizPiS_S_ii,"a",@progbits
	.sectionflags	@""
	.align	4
.nv.constant0._Z9addMatrizPiS_S_ii:
	.zero		928


//--------------------- SYMBOLS --------------------------

	.type		.nv.reservedSmem.offset0,@object
	.size		.nv.reservedSmem.offset0,0x4
